	.headerflags	@"EF_CUDA_TEXMODE_UNIFIED EF_CUDA_64BIT_ADDRESS EF_CUDA_ACCELERATORS EF_CUDA_SM90 EF_CUDA_VIRTUAL_SM(EF_CUDA_SM90)"
	.elftype	@"ET_EXEC"


//--------------------- .nv.info                  --------------------------
	.section	.nv.info,"",@"SHT_CUDA_INFO"
	.align	4


	//----- nvinfo : EIATTR_REGCOUNT
	.align		4
        /*0000*/ 	.byte	0x04, 0x2f
        /*0002*/ 	.short	(.L_1 - .L_0)
	.align		4
.L_0:
        /*0004*/ 	.word	index@(triton_poi_fused_convolution_relu_1)
        /*0008*/ 	.word	0x0000000c


	//----- nvinfo : EIATTR_MIN_STACK_SIZE
	.align		4
.L_1:
        /*000c*/ 	.byte	0x04, 0x12
        /*000e*/ 	.short	(.L_3 - .L_2)
	.align		4
.L_2:
        /*0010*/ 	.word	index@(triton_poi_fused_convolution_relu_1)
        /*0014*/ 	.word	0x00000000


	//----- nvinfo : EIATTR_FRAME_SIZE
	.align		4
.L_3:
        /*0018*/ 	.byte	0x04, 0x11
        /*001a*/ 	.short	(.L_5 - .L_4)
	.align		4
.L_4:
        /*001c*/ 	.word	index@(triton_poi_fused_convolution_relu_1)
        /*0020*/ 	.word	0x00000000


	//----- nvinfo : EIATTR_MIN_STACK_SIZE
	.align		4
.L_5:
        /*0024*/ 	.byte	0x04, 0x12
        /*0026*/ 	.short	(.L_7 - .L_6)
	.align		4
.L_6:
        /*0028*/ 	.word	index@(triton_poi_fused_convolution_relu_1)
        /*002c*/ 	.word	0x00000000
.L_7:


//--------------------- .nv.info.triton_poi_fused_convolution_relu_1 --------------------------
	.section	.nv.info.triton_poi_fused_convolution_relu_1,"",@"SHT_CUDA_INFO"
	.sectionflags	@""
	.align	4


	//----- nvinfo : EIATTR_CUDA_API_VERSION
	.align		4
        /*0000*/ 	.byte	0x04, 0x37
        /*0002*/ 	.short	(.L_9 - .L_8)
.L_8:
        /*0004*/ 	.word	0x0000007c


	//----- nvinfo : EIATTR_KPARAM_INFO
	.align		4
.L_9:
        /*0008*/ 	.byte	0x04, 0x17
        /*000a*/ 	.short	(.L_11 - .L_10)
.L_10:
        /*000c*/ 	.word	0x00000000
        /*0010*/ 	.short	0x0002
        /*0012*/ 	.short	0x0010
        /*0014*/ 	.byte	0x00, 0xf0, 0x11, 0x00


	//----- nvinfo : EIATTR_KPARAM_INFO
	.align		4
.L_11:
        /*0018*/ 	.byte	0x04, 0x17
        /*001a*/ 	.short	(.L_13 - .L_12)
.L_12:
        /*001c*/ 	.word	0x00000000
        /*0020*/ 	.short	0x0001
        /*0022*/ 	.short	0x0008
        /*0024*/ 	.byte	0x00, 0xf4, 0x21, 0x00


	//----- nvinfo : EIATTR_KPARAM_INFO
	.align		4
.L_13:
        /*0028*/ 	.byte	0x04, 0x17
        /*002a*/ 	.short	(.L_15 - .L_14)
.L_14:
        /*002c*/ 	.word	0x00000000
        /*0030*/ 	.short	0x0000
        /*0032*/ 	.short	0x0000
        /*0034*/ 	.byte	0x00, 0xf4, 0x21, 0x00


	//----- nvinfo : EIATTR_SPARSE_MMA_MASK
	.align		4
.L_15:
        /*0038*/ 	.byte	0x03, 0x50
        /*003a*/ 	.short	0x0000


	//----- nvinfo : EIATTR_MAXREG_COUNT
	.align		4
        /*003c*/ 	.byte	0x03, 0x1b
        /*003e*/ 	.short	0x00ff


	//----- nvinfo : EIATTR_EXIT_INSTR_OFFSETS
	.align		4
        /*0040*/ 	.byte	0x04, 0x1c
        /*0042*/ 	.short	(.L_17 - .L_16)


	//   ....[0]....
.L_16:
        /*0044*/ 	.word	0x00000200


	//   ....[1]....
        /*0048*/ 	.word	0x00000220


	//----- nvinfo : EIATTR_REQNTID
	.align		4
.L_17:
        /*004c*/ 	.byte	0x04, 0x10
        /*004e*/ 	.short	(.L_19 - .L_18)
.L_18:
        /*0050*/ 	.word	0x00000080
        /*0054*/ 	.word	0x00000001
        /*0058*/ 	.word	0x00000001


	//----- nvinfo : EIATTR_CBANK_PARAM_SIZE
	.align		4
.L_19:
        /*005c*/ 	.byte	0x03, 0x19
        /*005e*/ 	.short	0x0014


	//----- nvinfo : EIATTR_PARAM_CBANK
	.align		4
        /*0060*/ 	.byte	0x04, 0x0a
        /*0062*/ 	.short	(.L_21 - .L_20)
	.align		4
.L_20:
        /*0064*/ 	.word	index@(.nv.constant0.triton_poi_fused_convolution_relu_1)
        /*0068*/ 	.short	0x0210
        /*006a*/ 	.short	0x0014


	//----- nvinfo : EIATTR_SW_WAR
	.align		4
.L_21:
        /*006c*/ 	.byte	0x04, 0x36
        /*006e*/ 	.short	(.L_23 - .L_22)
.L_22:
        /*0070*/ 	.word	0x00000008
.L_23:


//--------------------- .nv.callgraph             --------------------------
	.section	.nv.callgraph,"",@"SHT_CUDA_CALLGRAPH"
	.align	4
	.sectionentsize	8
	.align		4
        /*0000*/ 	.word	0x00000000
	.align		4
        /*0004*/ 	.word	0xffffffff
	.align		4
        /*0008*/ 	.word	0x00000000
	.align		4
        /*000c*/ 	.word	0xfffffffe
	.align		4
        /*0010*/ 	.word	0x00000000
	.align		4
        /*0014*/ 	.word	0xfffffffd
	.align		4
        /*0018*/ 	.word	0x00000000
	.align		4
        /*001c*/ 	.word	0xfffffffc


//--------------------- .text.triton_poi_fused_convolution_relu_1 --------------------------
	.section	.text.triton_poi_fused_convolution_relu_1,"ax",@progbits
	.align	128
        .global         triton_poi_fused_convolution_relu_1
        .type           triton_poi_fused_convolution_relu_1,@function
        .size           triton_poi_fused_convolution_relu_1,(.L_x_1 - triton_poi_fused_convolution_relu_1)
        .other          triton_poi_fused_convolution_relu_1,@"STO_CUDA_ENTRY STV_DEFAULT"
triton_poi_fused_convolution_relu_1:
.text.triton_poi_fused_convolution_relu_1:
[----:B------:R-:W0:Y:S02]  /*0000*/  LDC R1, c[0x0][0x28] ;  /* 0x00000a00ff017b82 */ /* 0x000e240000000800 */
[----:B------:R-:W1:Y:S01]  /*0010*/  S2R R0, SR_TID.X ;  /* 0x0000000000007919 */ /* 0x000e620000002100 */
[----:B------:R-:W2:Y:S01]  /*0020*/  LDC.64 R4, c[0x0][0x218] ;  /* 0x00008600ff047b82 */ /* 0x000ea20000000a00 */
[----:B------:R-:W-:Y:S01]  /*0030*/  ULDC.64 UR4, c[0x0][0x208] ;  /* 0x0000820000047ab9 */ /* 0x000fe20000000a00 */
[----:B------:R-:W3:Y:S01]  /*0040*/  S2R R7, SR_CTAID.X ;  /* 0x0000000000077919 */ /* 0x000ee20000002500 */
[----:B-1----:R-:W-:Y:S01]  /*0050*/  IMAD.SHL.U32 R0, R0, 0x2, RZ ;  /* 0x0000000200007824 */ /* 0x002fe200078e00ff */
[----:B---3--:R-:W-:-:S04]  /*0060*/  SHF.R.S32.HI R2, RZ, 0x17, R7 ;  /* 0x00000017ff027819 */ /* 0x008fc80000011407 */
[----:B------:R-:W-:Y:S02]  /*0070*/  LOP3.LUT R0, R0, 0xfe, RZ, 0xc0, !PT ;  /* 0x000000fe00007812 */ /* 0x000fe400078ec0ff */
[----:B------:R-:W-:-:S03]  /*0080*/  SGXT R2, R2, 0x1 ;  /* 0x000000010202781a */ /* 0x000fc60000000200 */
[----:B------:R-:W-:-:S05]  /*0090*/  IMAD R7, R7, 0x100, R0 ;  /* 0x0000010007077824 */ /* 0x000fca00078e0200 */
[----:B------:R-:W-:Y:S02]  /*00a0*/  LEA.HI R0, R2, R7, RZ, 0x2 ;  /* 0x0000000702007211 */ /* 0x000fe400078f10ff */
[----:B------:R-:W1:Y:S01]  /*00b0*/  LDC.64 R2, c[0x0][0x210] ;  /* 0x00008400ff027b82 */ /* 0x000e620000000a00 */
[----:B------:R-:W-:Y:S02]  /*00c0*/  ISETP.GE.AND P2, PT, R7, 0x180, PT ;  /* 0x000001800700780c */ /* 0x000fe40003f46270 */
[----:B------:R-:W-:-:S05]  /*00d0*/  SHF.R.S32.HI R0, RZ, 0x2, R0 ;  /* 0x00000002ff007819 */ /* 0x000fca0000011400 */
[----:B------:R-:W-:-:S05]  /*00e0*/  IMAD.HI R6, R0, 0x2aaaaaab, RZ ;  /* 0x2aaaaaab00067827 */ /* 0x000fca00078e02ff */
[----:B------:R-:W-:-:S04]  /*00f0*/  SHF.R.U32.HI R9, RZ, 0x1f, R6 ;  /* 0x0000001fff097819 */ /* 0x000fc80000011606 */
[----:B------:R-:W-:-:S05]  /*0100*/  LEA.HI R9, R6, R9, RZ, 0x1e ;  /* 0x0000000906097211 */ /* 0x000fca00078ff0ff */
[----:B------:R-:W-:Y:S02]  /*0110*/  IMAD R9, R9, -0x18, R0 ;  /* 0xffffffe809097824 */ /* 0x000fe400078e0200 */
[----:B-1----:R-:W-:Y:S01]  /*0120*/  IMAD.WIDE R2, R7, 0x4, R2 ;  /* 0x0000000407027825 */ /* 0x002fe200078e0202 */
[----:B------:R-:W-:-:S03]  /*0130*/  CS2R R6, SRZ ;  /* 0x0000000000067805 */ /* 0x000fc6000001ff00 */
[----:B--2---:R-:W-:-:S03]  /*0140*/  IMAD.WIDE R4, R9, 0x4, R4 ;  /* 0x0000000409047825 */ /* 0x004fc600078e0204 */
[----:B------:R-:W2:Y:S01]  /*0150*/  @!P2 LDG.E.64 R6, desc[UR4][R2.64] ;  /* 0x000000040206a981 */ /* 0x000ea2000c1e1b00 */
[----:B------:R-:W-:Y:S02]  /*0160*/  IMAD.MOV.U32 R9, RZ, RZ, RZ ;  /* 0x000000ffff097224 */ /* 0x000fe400078e00ff */
[----:B------:R-:W-:-:S04]  /*0170*/  IMAD.MOV.U32 R0, RZ, RZ, RZ ;  /* 0x000000ffff007224 */ /* 0x000fc800078e00ff */
[----:B------:R-:W2:Y:S04]  /*0180*/  @!P2 LDG.E.EL R9, desc[UR4][R4.64] ;  /* 0x000000040409a981 */ /* 0x000ea8000c2e1900 */
[----:B------:R-:W3:Y:S01]  /*0190*/  @!P2 LDG.E.EL R0, desc[UR4][R4.64] ;  /* 0x000000040400a981 */ /* 0x000ee2000c2e1900 */
[----:B--2---:R-:W-:Y:S01]  /*01a0*/  FSETP.GEU.AND P0, PT, R6, -R9, PT ;  /* 0x800000090600720b */ /* 0x004fe20003f0e000 */
[----:B------:R-:W-:Y:S01]  /*01b0*/  FADD R6, R9, R6 ;  /* 0x0000000609067221 */ /* 0x000fe20000000000 */
[----:B---3--:R-:W-:Y:S01]  /*01c0*/  FADD R8, R0, R7 ;  /* 0x0000000700087221 */ /* 0x008fe20000000000 */
[----:B------:R-:W-:-:S03]  /*01d0*/  FSETP.GEU.AND P1, PT, R7, -R0, PT ;  /* 0x800000000700720b */ /* 0x000fc60003f2e000 */
[----:B------:R-:W-:Y:S02]  /*01e0*/  FSEL R6, R6, RZ, P0 ;  /* 0x000000ff06067208 */ /* 0x000fe40000000000 */
[----:B------:R-:W-:Y:S01]  /*01f0*/  FSEL R7, R8, RZ, P1 ;  /* 0x000000ff08077208 */ /* 0x000fe20000800000 */
[----:B------:R-:W-:Y:S07]  /*0200*/  @P2 EXIT ;  /* 0x000000000000294d */ /* 0x000fee0003800000 */
[----:B------:R-:W-:Y:S01]  /*0210*/  STG.E.64 desc[UR4][R2.64], R6 ;  /* 0x0000000602007986 */ /* 0x000fe2000c101b04 */
[----:B------:R-:W-:Y:S05]  /*0220*/  EXIT ;  /* 0x000000000000794d */ /* 0x000fea0003800000 */
.L_x_0:
[----:B------:R-:W-:-:S00]  /*0230*/  BRA `(.L_x_0) ;  /* 0xfffffffc00fc7947 */ /* 0x000fc0000383ffff */
[----:B------:R-:W-:-:S00]  /*0240*/  NOP ;  /* 0x0000000000007918 */ /* 0x000fc00000000000 */
        /* <DEDUP_REMOVED lines=11> */
.L_x_1:


//--------------------- .nv.constant0.triton_poi_fused_convolution_relu_1 --------------------------
	.section	.nv.constant0.triton_poi_fused_convolution_relu_1,"a",@progbits
	.sectionflags	@""
	.align	4
.nv.constant0.triton_poi_fused_convolution_relu_1:
	.zero		548
